	.headerflags	@"EF_CUDA_TEXMODE_UNIFIED EF_CUDA_64BIT_ADDRESS EF_CUDA_ACCELERATORS EF_CUDA_SM90 EF_CUDA_VIRTUAL_SM(EF_CUDA_SM90)"
	.elftype	@"ET_EXEC"


//--------------------- .nv.info                  --------------------------
	.section	.nv.info,"",@"SHT_CUDA_INFO"
	.align	4


	//----- nvinfo : EIATTR_REGCOUNT
	.align		4
        /*0000*/ 	.byte	0x04, 0x2f
        /*0002*/ 	.short	(.L_3 - .L_2)
	.align		4
.L_2:
        /*0004*/ 	.word	index@(triton_poi_fused__native_batch_norm_legit_no_training_cat_relu_56)
        /*0008*/ 	.word	0x0000001c


	//----- nvinfo : EIATTR_MIN_STACK_SIZE
	.align		4
.L_3:
        /*000c*/ 	.byte	0x04, 0x12
        /*000e*/ 	.short	(.L_5 - .L_4)
	.align		4
.L_4:
        /*0010*/ 	.word	index@(triton_poi_fused__native_batch_norm_legit_no_training_cat_relu_56)
        /*0014*/ 	.word	0x00000000


	//----- nvinfo : EIATTR_FRAME_SIZE
	.align		4
.L_5:
        /*0018*/ 	.byte	0x04, 0x11
        /*001a*/ 	.short	(.L_7 - .L_6)
	.align		4
.L_6:
        /*001c*/ 	.word	index@(triton_poi_fused__native_batch_norm_legit_no_training_cat_relu_56)
        /*0020*/ 	.word	0x00000000


	//----- nvinfo : EIATTR_MIN_STACK_SIZE
	.align		4
.L_7:
        /*0024*/ 	.byte	0x04, 0x12
        /*0026*/ 	.short	(.L_9 - .L_8)
	.align		4
.L_8:
        /*0028*/ 	.word	index@(triton_poi_fused__native_batch_norm_legit_no_training_cat_relu_56)
        /*002c*/ 	.word	0x00000000
.L_9:


//--------------------- .nv.info.triton_poi_fused__native_batch_norm_legit_no_training_cat_relu_56 --------------------------
	.section	.nv.info.triton_poi_fused__native_batch_norm_legit_no_training_cat_relu_56,"",@"SHT_CUDA_INFO"
	.sectionflags	@""
	.align	4


	//----- nvinfo : EIATTR_CUDA_API_VERSION
	.align		4
        /*0000*/ 	.byte	0x04, 0x37
        /*0002*/ 	.short	(.L_11 - .L_10)
.L_10:
        /*0004*/ 	.word	0x0000007c


	//----- nvinfo : EIATTR_KPARAM_INFO
	.align		4
.L_11:
        /*0008*/ 	.byte	0x04, 0x17
        /*000a*/ 	.short	(.L_13 - .L_12)
.L_12:
        /*000c*/ 	.word	0x00000000
        /*0010*/ 	.short	0x0008
        /*0012*/ 	.short	0x0040
        /*0014*/ 	.byte	0x00, 0xf0, 0x11, 0x00


	//----- nvinfo : EIATTR_KPARAM_INFO
	.align		4
.L_13:
        /*0018*/ 	.byte	0x04, 0x17
        /*001a*/ 	.short	(.L_15 - .L_14)
.L_14:
        /*001c*/ 	.word	0x00000000
        /*0020*/ 	.short	0x0007
        /*0022*/ 	.short	0x0038
        /*0024*/ 	.byte	0x00, 0xf4, 0x21, 0x00


	//----- nvinfo : EIATTR_KPARAM_INFO
	.align		4
.L_15:
        /*0028*/ 	.byte	0x04, 0x17
        /*002a*/ 	.short	(.L_17 - .L_16)
.L_16:
        /*002c*/ 	.word	0x00000000
        /*0030*/ 	.short	0x0006
        /*0032*/ 	.short	0x0030
        /*0034*/ 	.byte	0x00, 0xf4, 0x21, 0x00


	//----- nvinfo : EIATTR_KPARAM_INFO
	.align		4
.L_17:
        /*0038*/ 	.byte	0x04, 0x17
        /*003a*/ 	.short	(.L_19 - .L_18)
.L_18:
        /*003c*/ 	.word	0x00000000
        /*0040*/ 	.short	0x0005
        /*0042*/ 	.short	0x0028
        /*0044*/ 	.byte	0x00, 0xf4, 0x21, 0x00


	//----- nvinfo : EIATTR_KPARAM_INFO
	.align		4
.L_19:
        /*0048*/ 	.byte	0x04, 0x17
        /*004a*/ 	.short	(.L_21 - .L_20)
.L_20:
        /*004c*/ 	.word	0x00000000
        /*0050*/ 	.short	0x0004
        /*0052*/ 	.short	0x0020
        /*0054*/ 	.byte	0x00, 0xf4, 0x21, 0x00


	//----- nvinfo : EIATTR_KPARAM_INFO
	.align		4
.L_21:
        /*0058*/ 	.byte	0x04, 0x17
        /*005a*/ 	.short	(.L_23 - .L_22)
.L_22:
        /*005c*/ 	.word	0x00000000
        /*0060*/ 	.short	0x0003
        /*0062*/ 	.short	0x0018
        /*0064*/ 	.byte	0x00, 0xf4, 0x21, 0x00


	//----- nvinfo : EIATTR_KPARAM_INFO
	.align		4
.L_23:
        /*0068*/ 	.byte	0x04, 0x17
        /*006a*/ 	.short	(.L_25 - .L_24)
.L_24:
        /*006c*/ 	.word	0x00000000
        /*0070*/ 	.short	0x0002
        /*0072*/ 	.short	0x0010
        /*0074*/ 	.byte	0x00, 0xf4, 0x21, 0x00


	//----- nvinfo : EIATTR_KPARAM_INFO
	.align		4
.L_25:
        /*0078*/ 	.byte	0x04, 0x17
        /*007a*/ 	.short	(.L_27 - .L_26)
.L_26:
        /*007c*/ 	.word	0x00000000
        /*0080*/ 	.short	0x0001
        /*0082*/ 	.short	0x0008
        /*0084*/ 	.byte	0x00, 0xf4, 0x21, 0x00


	//----- nvinfo : EIATTR_KPARAM_INFO
	.align		4
.L_27:
        /*0088*/ 	.byte	0x04, 0x17
        /*008a*/ 	.short	(.L_29 - .L_28)
.L_28:
        /*008c*/ 	.word	0x00000000
        /*0090*/ 	.short	0x0000
        /*0092*/ 	.short	0x0000
        /*0094*/ 	.byte	0x00, 0xf4, 0x21, 0x00


	//----- nvinfo : EIATTR_SPARSE_MMA_MASK
	.align		4
.L_29:
        /*0098*/ 	.byte	0x03, 0x50
        /*009a*/ 	.short	0x0000


	//----- nvinfo : EIATTR_MAXREG_COUNT
	.align		4
        /*009c*/ 	.byte	0x03, 0x1b
        /*009e*/ 	.short	0x00ff


	//----- nvinfo : EIATTR_EXIT_INSTR_OFFSETS
	.align		4
        /*00a0*/ 	.byte	0x04, 0x1c
        /*00a2*/ 	.short	(.L_31 - .L_30)


	//   ....[0]....
.L_30:
        /*00a4*/ 	.word	0x00000680


	//   ....[1]....
        /*00a8*/ 	.word	0x000006a0


	//----- nvinfo : EIATTR_REQNTID
	.align		4
.L_31:
        /*00ac*/ 	.byte	0x04, 0x10
        /*00ae*/ 	.short	(.L_33 - .L_32)
.L_32:
        /*00b0*/ 	.word	0x00000080
        /*00b4*/ 	.word	0x00000001
        /*00b8*/ 	.word	0x00000001


	//----- nvinfo : EIATTR_CBANK_PARAM_SIZE
	.align		4
.L_33:
        /*00bc*/ 	.byte	0x03, 0x19
        /*00be*/ 	.short	0x0044


	//----- nvinfo : EIATTR_PARAM_CBANK
	.align		4
        /*00c0*/ 	.byte	0x04, 0x0a
        /*00c2*/ 	.short	(.L_35 - .L_34)
	.align		4
.L_34:
        /*00c4*/ 	.word	index@(.nv.constant0.triton_poi_fused__native_batch_norm_legit_no_training_cat_relu_56)
        /*00c8*/ 	.short	0x0210
        /*00ca*/ 	.short	0x0044


	//----- nvinfo : EIATTR_SW_WAR
	.align		4
.L_35:
        /*00cc*/ 	.byte	0x04, 0x36
        /*00ce*/ 	.short	(.L_37 - .L_36)
.L_36:
        /*00d0*/ 	.word	0x00000008
.L_37:


//--------------------- .nv.callgraph             --------------------------
	.section	.nv.callgraph,"",@"SHT_CUDA_CALLGRAPH"
	.align	4
	.sectionentsize	8
	.align		4
        /*0000*/ 	.word	0x00000000
	.align		4
        /*0004*/ 	.word	0xffffffff
	.align		4
        /*0008*/ 	.word	0x00000000
	.align		4
        /*000c*/ 	.word	0xfffffffe
	.align		4
        /*0010*/ 	.word	0x00000000
	.align		4
        /*0014*/ 	.word	0xfffffffd
	.align		4
        /*0018*/ 	.word	0x00000000
	.align		4
        /*001c*/ 	.word	0xfffffffc


//--------------------- .nv.constant4             --------------------------
	.section	.nv.constant4,"a",@progbits
	.align	8
	.align		8
.nv.constant4:
        /*0000*/ 	.dword	_$_str
	.align		8
        /*0008*/ 	.dword	_$_str_$_2


//--------------------- .text.triton_poi_fused__native_batch_norm_legit_no_training_cat_relu_56 --------------------------
	.section	.text.triton_poi_fused__native_batch_norm_legit_no_training_cat_relu_56,"ax",@progbits
	.align	128
        .global         triton_poi_fused__native_batch_norm_legit_no_training_cat_relu_56
        .type           triton_poi_fused__native_batch_norm_legit_no_training_cat_relu_56,@function
        .size           triton_poi_fused__native_batch_norm_legit_no_training_cat_relu_56,(.L_x_1 - triton_poi_fused__native_batch_norm_legit_no_training_cat_relu_56)
        .other          triton_poi_fused__native_batch_norm_legit_no_training_cat_relu_56,@"STO_CUDA_ENTRY STV_DEFAULT"
triton_poi_fused__native_batch_norm_legit_no_training_cat_relu_56:
.text.triton_poi_fused__native_batch_norm_legit_no_training_cat_relu_56:
[----:B------:R-:W0:Y:S01]  /*0000*/  LDC R1, c[0x0][0x28] ;  /* 0x00000a00ff017b82 */ /* 0x000e220000000800 */
[----:B------:R-:W1:Y:S07]  /*0010*/  S2R R0, SR_TID.X ;  /* 0x0000000000007919 */ /* 0x000e6e0000002100 */
[----:B------:R-:W2:Y:S01]  /*0020*/  LDC.64 R4, c[0x0][0x228] ;  /* 0x00008a00ff047b82 */ /* 0x000ea20000000a00 */
[----:B------:R-:W-:Y:S01]  /*0030*/  IMAD.MOV.U32 R6, RZ, RZ, RZ ;  /* 0x000000ffff067224 */ /* 0x000fe200078e00ff */
[----:B------:R-:W-:Y:S01]  /*0040*/  ULDC.64 UR4, c[0x0][0x208] ;  /* 0x0000820000047ab9 */ /* 0x000fe20000000a00 */
[----:B------:R-:W3:Y:S01]  /*0050*/  S2R R3, SR_CTAID.X ;  /* 0x0000000000037919 */ /* 0x000ee20000002500 */
[----:B------:R-:W-:Y:S01]  /*0060*/  HFMA2.MMA R10, -RZ, RZ, 0, 0 ;  /* 0x00000000ff0a7435 */ /* 0x000fe200000001ff */
[----:B------:R-:W-:-:S03]  /*0070*/  ULDC.64 UR6, c[0x0][0x218] ;  /* 0x0000860000067ab9 */ /* 0x000fc60000000a00 */
[----:B------:R-:W4:Y:S01]  /*0080*/  LDC.64 R14, c[0x0][0x220] ;  /* 0x00008800ff0e7b82 */ /* 0x000f220000000a00 */
[----:B-1----:R-:W-:-:S05]  /*0090*/  IMAD.SHL.U32 R0, R0, 0x2, RZ ;  /* 0x0000000200007824 */ /* 0x002fca00078e00ff */
[----:B------:R-:W-:-:S05]  /*00a0*/  LOP3.LUT R0, R0, 0xfe, RZ, 0xc0, !PT ;  /* 0x000000fe00007812 */ /* 0x000fca00078ec0ff */
[----:B---3--:R-:W-:-:S05]  /*00b0*/  IMAD R0, R3, 0x100, R0 ;  /* 0x0000010003007824 */ /* 0x008fca00078e0200 */
[----:B------:R-:W-:Y:S02]  /*00c0*/  SHF.R.S32.HI R3, RZ, 0x1f, R0 ;  /* 0x0000001fff037819 */ /* 0x000fe40000011400 */
[----:B------:R-:W-:Y:S02]  /*00d0*/  ISETP.GE.AND P0, PT, R0, 0x1010, PT ;  /* 0x000010100000780c */ /* 0x000fe40003f06270 */
[----:B------:R-:W-:-:S04]  /*00e0*/  LEA.HI R3, R3, R0, RZ, 0x2 ;  /* 0x0000000003037211 */ /* 0x000fc800078f10ff */
[----:B------:R-:W-:-:S05]  /*00f0*/  SHF.R.S32.HI R11, RZ, 0x2, R3 ;  /* 0x00000002ff0b7819 */ /* 0x000fca0000011403 */
[----:B------:R-:W-:-:S05]  /*0100*/  IMAD.HI R2, R11, 0x7f807f81, RZ ;  /* 0x7f807f810b027827 */ /* 0x000fca00078e02ff */
[----:B------:R-:W-:-:S04]  /*0110*/  SHF.R.U32.HI R7, RZ, 0x1f, R2 ;  /* 0x0000001fff077819 */ /* 0x000fc80000011602 */
[----:B------:R-:W-:-:S05]  /*0120*/  LEA.HI.SX32 R2, R2, R7, 0x19 ;  /* 0x0000000702027211 */ /* 0x000fca00078fcaff */
[----:B------:R-:W-:-:S04]  /*0130*/  IMAD R11, R2, -0x101, R11 ;  /* 0xfffffeff020b7824 */ /* 0x000fc800078e020b */
[----:B--2---:R-:W-:-:S05]  /*0140*/  IMAD.WIDE R4, R11, 0x4, R4 ;  /* 0x000000040b047825 */ /* 0x004fca00078e0204 */
[----:B------:R-:W2:Y:S01]  /*0150*/  @!P0 LDG.E.EL R6, desc[UR4][R4.64] ;  /* 0x0000000404068981 */ /* 0x000ea2000c2e1900 */
[----:B------:R-:W-:-:S03]  /*0160*/  IMAD.HI R2, R0, 0x7f807f81, RZ ;  /* 0x7f807f8100027827 */ /* 0x000fc600078e02ff */
[----:B------:R1:W3:Y:S01]  /*0170*/  @!P0 LDG.E.EL R10, desc[UR4][R4.64] ;  /* 0x00000004040a8981 */ /* 0x0002e2000c2e1900 */
[----:B------:R-:W-:Y:S01]  /*0180*/  IMAD.SHL.U32 R8, R11, 0x4, RZ ;  /* 0x000000040b087824 */ /* 0x000fe200078e00ff */
[----:B------:R-:W-:-:S04]  /*0190*/  SHF.R.U32.HI R7, RZ, 0x1f, R2 ;  /* 0x0000001fff077819 */ /* 0x000fc80000011602 */
[----:B------:R-:W-:Y:S02]  /*01a0*/  LEA.HI.SX32 R17, R2, R7, 0x17 ;  /* 0x0000000702117211 */ /* 0x000fe400078fbaff */
[----:B------:R-:W-:Y:S02]  /*01b0*/  LOP3.LUT R7, R3, 0xfffffffc, RZ, 0xc0, !PT ;  /* 0xfffffffc03077812 */ /* 0x000fe400078ec0ff */
[----:B------:R-:W5:Y:S01]  /*01c0*/  LDC.64 R2, c[0x0][0x210] ;  /* 0x00008400ff027b82 */ /* 0x000f620000000a00 */
[C---:B------:R-:W-:Y:S02]  /*01d0*/  IMAD R9, R17.reuse, 0x30, RZ ;  /* 0x0000003011097824 */ /* 0x040fe400078e02ff */
[----:B------:R-:W-:Y:S02]  /*01e0*/  IMAD.IADD R7, R0, 0x1, -R7 ;  /* 0x0000000100077824 */ /* 0x000fe400078e0a07 */
[----:B-1----:R-:W-:Y:S01]  /*01f0*/  IMAD R4, R17, -0x404, R0 ;  /* 0xfffffbfc11047824 */ /* 0x002fe200078e0200 */
[----:B------:R-:W-:-:S02]  /*0200*/  SHF.R.S32.HI R13, RZ, 0x1f, R9 ;  /* 0x0000001fff0d7819 */ /* 0x000fc40000011409 */
[----:B------:R-:W-:Y:S01]  /*0210*/  IADD3 R18, P1, P2, R8, R7, R9 ;  /* 0x0000000708127210 */ /* 0x000fe20007a3e009 */
[----:B------:R-:W-:Y:S01]  /*0220*/  IMAD R25, R17, 0x3d4, R4 ;  /* 0x000003d411197824 */ /* 0x000fe200078e0204 */
[----:B------:R-:W-:Y:S02]  /*0230*/  SHF.R.S32.HI R8, RZ, 0x1f, R8 ;  /* 0x0000001fff087819 */ /* 0x000fe40000011408 */
[----:B------:R-:W-:Y:S02]  /*0240*/  CS2R R4, SRZ ;  /* 0x0000000000047805 */ /* 0x000fe4000001ff00 */
[----:B------:R-:W-:Y:S02]  /*0250*/  SHF.R.S32.HI R7, RZ, 0x1f, R7 ;  /* 0x0000001fff077819 */ /* 0x000fe40000011407 */
[----:B------:R-:W-:Y:S02]  /*0260*/  LEA R16, P3, R18, UR6, 0x2 ;  /* 0x0000000612107c11 */ /* 0x000fe4000f8610ff */
[----:B------:R-:W-:-:S02]  /*0270*/  IADD3.X R7, R8, R7, R13, P1, P2 ;  /* 0x0000000708077210 */ /* 0x000fc40000fe440d */
[----:B------:R-:W1:Y:S01]  /*0280*/  LDC.64 R12, c[0x0][0x230] ;  /* 0x00008c00ff0c7b82 */ /* 0x000e620000000a00 */
[C---:B------:R-:W-:Y:S02]  /*0290*/  ISETP.GE.AND P2, PT, R11.reuse, 0xf5, PT ;  /* 0x000000f50b00780c */ /* 0x040fe40003f46270 */
[----:B------:R-:W-:Y:S02]  /*02a0*/  ISETP.GT.AND P1, PT, R11, 0xf4, !P0 ;  /* 0x000000f40b00780c */ /* 0x000fe40004724270 */
[----:B------:R-:W-:Y:S01]  /*02b0*/  ISETP.LT.AND P4, PT, R0, 0x1010, !P2 ;  /* 0x000010100000780c */ /* 0x000fe20005781270 */
[----:B-----5:R-:W-:Y:S01]  /*02c0*/  IMAD.WIDE R24, R25, 0x4, R2 ;  /* 0x0000000419187825 */ /* 0x020fe200078e0202 */
[----:B------:R-:W-:Y:S01]  /*02d0*/  CS2R R2, SRZ ;  /* 0x0000000000027805 */ /* 0x000fe2000001ff00 */
[----:B------:R-:W5:Y:S01]  /*02e0*/  LDC.64 R8, c[0x0][0x238] ;  /* 0x00008e00ff087b82 */ /* 0x000f620000000a00 */
[----:B------:R-:W-:Y:S01]  /*02f0*/  LEA.HI.X R17, R18, UR7, R7, 0x2, P3 ;  /* 0x0000000712117c11 */ /* 0x000fe200098f1407 */
[----:B----4-:R-:W-:Y:S01]  /*0300*/  IMAD.WIDE R22, R11, 0x4, R14 ;  /* 0x000000040b167825 */ /* 0x010fe200078e020e */
[----:B------:R-:W-:-:S02]  /*0310*/  MOV R7, RZ ;  /* 0x000000ff00077202 */ /* 0x000fc40000000f00 */
[----:B------:R-:W-:-:S03]  /*0320*/  CS2R R14, SRZ ;  /* 0x00000000000e7805 */ /* 0x000fc6000001ff00 */
[----:B------:R-:W4:Y:S04]  /*0330*/  @P1 LDG.E.64 R4, desc[UR4][R16.64+-0xf50] ;  /* 0xfff0b00410041981 */ /* 0x000f28000c1e1b00 */
[----:B------:R-:W4:Y:S01]  /*0340*/  @P4 LDG.E.64 R2, desc[UR4][R24.64] ;  /* 0x0000000418024981 */ /* 0x000f22000c1e1b00 */
[----:B-1----:R-:W-:-:S03]  /*0350*/  IMAD.WIDE R12, R11, 0x4, R12 ;  /* 0x000000040b0c7825 */ /* 0x002fc600078e020c */
[----:B------:R-:W4:Y:S04]  /*0360*/  @!P0 LDG.E.EL R7, desc[UR4][R22.64] ;  /* 0x0000000416078981 */ /* 0x000f28000c2e1900 */
[----:B------:R-:W4:Y:S01]  /*0370*/  @!P0 LDG.E.EL R14, desc[UR4][R22.64] ;  /* 0x00000004160e8981 */ /* 0x000f22000c2e1900 */
[----:B-----5:R-:W-:Y:S01]  /*0380*/  IMAD.WIDE R8, R11, 0x4, R8 ;  /* 0x000000040b087825 */ /* 0x020fe200078e0208 */
[----:B------:R-:W-:-:S03]  /*0390*/  HFMA2.MMA R11, -RZ, RZ, 0, 0 ;  /* 0x00000000ff0b7435 */ /* 0x000fc600000001ff */
[----:B------:R-:W-:Y:S01]  /*03a0*/  IMAD.MOV.U32 R20, RZ, RZ, RZ ;  /* 0x000000ffff147224 */ /* 0x000fe200078e00ff */
[----:B------:R-:W5:Y:S01]  /*03b0*/  @!P0 LDG.E.EL R15, desc[UR4][R8.64] ;  /* 0x00000004080f8981 */ /* 0x000f62000c2e1900 */
[----:B------:R-:W-:-:S04]  /*03c0*/  IMAD.MOV.U32 R18, RZ, RZ, RZ ;  /* 0x000000ffff127224 */ /* 0x000fc800078e00ff */
[----:B------:R-:W5:Y:S04]  /*03d0*/  @!P0 LDG.E.EL R20, desc[UR4][R12.64] ;  /* 0x000000040c148981 */ /* 0x000f68000c2e1900 */
[----:B------:R1:W5:Y:S04]  /*03e0*/  @!P0 LDG.E.EL R18, desc[UR4][R12.64] ;  /* 0x000000040c128981 */ /* 0x000368000c2e1900 */
[----:B------:R1:W5:Y:S01]  /*03f0*/  @!P0 LDG.E.EL R11, desc[UR4][R8.64] ;  /* 0x00000004080b8981 */ /* 0x000362000c2e1900 */
[----:B------:R-:W-:Y:S01]  /*0400*/  IMAD.MOV.U32 R21, RZ, RZ, 0x3e800000 ;  /* 0x3e800000ff157424 */ /* 0x000fe200078e00ff */
[----:B01----:R-:W0:Y:S08]  /*0410*/  LDC.64 R12, c[0x0][0x240] ;  /* 0x00009000ff0c7b82 */ /* 0x003e300000000a00 */
[----:B------:R-:W1:Y:S01]  /*0420*/  LDC.64 R8, c[0x0][0x248] ;  /* 0x00009200ff087b82 */ /* 0x000e620000000a00 */
[----:B0-----:R-:W-:-:S04]  /*0430*/  IMAD.WIDE R12, R0, 0x4, R12 ;  /* 0x00000004000c7825 */ /* 0x001fc800078e020c */
[----:B-1----:R-:W-:-:S04]  /*0440*/  IMAD.WIDE R8, R0, 0x4, R8 ;  /* 0x0000000400087825 */ /* 0x002fc800078e0208 */
[----:B--2---:R-:W-:-:S04]  /*0450*/  FADD R6, R6, 9.9999997473787516356e-06 ;  /* 0x3727c5ac06067421 */ /* 0x004fc80000000000 */
[----:B------:R-:W0:Y:S01]  /*0460*/  MUFU.SQRT R16, R6 ;  /* 0x0000000600107308 */ /* 0x000e220000002000 */
[----:B---3--:R-:W-:-:S07]  /*0470*/  FADD R10, R10, 9.9999997473787516356e-06 ;  /* 0x3727c5ac0a0a7421 */ /* 0x008fce0000000000 */
[----:B------:R-:W1:Y:S01]  /*0480*/  MUFU.SQRT R17, R10 ;  /* 0x0000000a00117308 */ /* 0x000e620000002000 */
[C---:B0-----:R-:W-:Y:S02]  /*0490*/  FSETP.GT.AND P6, PT, R16.reuse, 8.50705917302346158658e+37, PT ;  /* 0x7e8000001000780b */ /* 0x041fe40003fc4000 */
[----:B------:R-:W-:Y:S02]  /*04a0*/  FSETP.GEU.AND P3, PT, R16, 1.175494350822287508e-38, PT ;  /* 0x008000001000780b */ /* 0x000fe40003f6e000 */
[----:B------:R-:W-:Y:S02]  /*04b0*/  FSEL R19, R21, 1, P6 ;  /* 0x3f80000015137808 */ /* 0x000fe40003000000 */
[----:B-1----:R-:W-:-:S07]  /*04c0*/  FSETP.GT.AND P5, PT, R17, 8.50705917302346158658e+37, PT ;  /* 0x7e8000001100780b */ /* 0x002fce0003fa4000 */
[----:B------:R-:W-:Y:S01]  /*04d0*/  @P6 FMUL R16, R16, 0.25 ;  /* 0x3e80000010106820 */ /* 0x000fe20000400000 */
[----:B------:R-:W-:-:S03]  /*04e0*/  FSETP.GEU.AND P6, PT, R17, 1.175494350822287508e-38, PT ;  /* 0x008000001100780b */ /* 0x000fc60003fce000 */
[----:B------:R-:W-:Y:S02]  /*04f0*/  @!P3 FMUL R16, R16, 16777216 ;  /* 0x4b8000001010b820 */ /* 0x000fe40000400000 */
[----:B------:R-:W-:-:S08]  /*0500*/  @P5 FMUL R17, R17, 0.25 ;  /* 0x3e80000011115820 */ /* 0x000fd00000400000 */
[----:B------:R-:W-:Y:S01]  /*0510*/  @!P6 FMUL R17, R17, 16777216 ;  /* 0x4b8000001111e820 */ /* 0x000fe20000400000 */
[----:B------:R-:W0:Y:S01]  /*0520*/  MUFU.RCP R16, R16 ;  /* 0x0000001000107308 */ /* 0x000e220000001000 */
[----:B------:R-:W-:-:S07]  /*0530*/  FSEL R6, R21, 1, P5 ;  /* 0x3f80000015067808 */ /* 0x000fce0002800000 */
[----:B------:R-:W1:Y:S01]  /*0540*/  MUFU.RCP R17, R17 ;  /* 0x0000001100117308 */ /* 0x000e620000001000 */
[----:B----4-:R-:W-:Y:S02]  /*0550*/  SEL R2, R2, RZ, P4 ;  /* 0x000000ff02027207 */ /* 0x010fe40002000000 */
[----:B------:R-:W-:Y:S01]  /*0560*/  SEL R3, R3, RZ, P4 ;  /* 0x000000ff03037207 */ /* 0x000fe20002000000 */
[----:B------:R-:W-:Y:S01]  /*0570*/  @!P3 FMUL R19, R19, 16777216 ;  /* 0x4b8000001313b820 */ /* 0x000fe20000400000 */
[----:B------:R-:W-:Y:S01]  /*0580*/  @P2 SEL R2, R4, RZ, P1 ;  /* 0x000000ff04022207 */ /* 0x000fe20000800000 */
[----:B------:R-:W-:Y:S01]  /*0590*/  @!P6 FMUL R6, R6, 16777216 ;  /* 0x4b8000000606e820 */ /* 0x000fe20000400000 */
[----:B------:R-:W-:Y:S01]  /*05a0*/  @P2 SEL R3, R5, RZ, P1 ;  /* 0x000000ff05032207 */ /* 0x000fe20000800000 */
[----:B0-----:R-:W-:Y:S02]  /*05b0*/  FMUL R16, R16, R19 ;  /* 0x0000001310107220 */ /* 0x001fe40000400000 */
[----:B------:R-:W-:-:S02]  /*05c0*/  FADD R7, R2, -R7 ;  /* 0x8000000702077221 */ /* 0x000fc40000000000 */
[----:B------:R-:W-:Y:S01]  /*05d0*/  FADD R14, R3, -R14 ;  /* 0x8000000e030e7221 */ /* 0x000fe20000000000 */
[----:B-1----:R-:W-:Y:S01]  /*05e0*/  FMUL R17, R17, R6 ;  /* 0x0000000611117220 */ /* 0x002fe20000400000 */
[----:B------:R-:W-:-:S03]  /*05f0*/  FMUL R16, R7, R16 ;  /* 0x0000001007107220 */ /* 0x000fc60000400000 */
[----:B------:R-:W-:Y:S01]  /*0600*/  FMUL R14, R14, R17 ;  /* 0x000000110e0e7220 */ /* 0x000fe20000400000 */
[----:B-----5:R-:W-:Y:S01]  /*0610*/  FFMA R15, R16, R20, R15 ;  /* 0x00000014100f7223 */ /* 0x020fe2000000000f */
[----:B------:R0:W-:Y:S02]  /*0620*/  @!P0 STG.E.64 desc[UR4][R12.64], R2 ;  /* 0x000000020c008986 */ /* 0x0001e4000c101b04 */
[----:B------:R-:W-:Y:S02]  /*0630*/  FFMA R11, R14, R18, R11 ;  /* 0x000000120e0b7223 */ /* 0x000fe4000000000b */
[----:B------:R-:W-:-:S03]  /*0640*/  FSETP.GEU.AND P1, PT, R15, RZ, PT ;  /* 0x000000ff0f00720b */ /* 0x000fc60003f2e000 */
[----:B------:R-:W-:Y:S02]  /*0650*/  FSETP.GEU.AND P2, PT, R11, RZ, PT ;  /* 0x000000ff0b00720b */ /* 0x000fe40003f4e000 */
[----:B------:R-:W-:Y:S02]  /*0660*/  FSEL R10, R15, RZ, P1 ;  /* 0x000000ff0f0a7208 */ /* 0x000fe40000800000 */
[----:B------:R-:W-:Y:S01]  /*0670*/  FSEL R11, R11, RZ, P2 ;  /* 0x000000ff0b0b7208 */ /* 0x000fe20001000000 */
[----:B0-----:R-:W-:Y:S08]  /*0680*/  @P0 EXIT ;  /* 0x000000000000094d */ /* 0x001ff00003800000 */
[----:B------:R-:W-:Y:S01]  /*0690*/  STG.E.64 desc[UR4][R8.64], R10 ;  /* 0x0000000a08007986 */ /* 0x000fe2000c101b04 */
[----:B------:R-:W-:Y:S05]  /*06a0*/  EXIT ;  /* 0x000000000000794d */ /* 0x000fea0003800000 */
.L_x_0:
[----:B------:R-:W-:-:S00]  /*06b0*/  BRA `(.L_x_0) ;  /* 0xfffffffc00fc7947 */ /* 0x000fc0000383ffff */
[----:B------:R-:W-:-:S00]  /*06c0*/  NOP ;  /* 0x0000000000007918 */ /* 0x000fc00000000000 */
        /* <DEDUP_REMOVED lines=11> */
.L_x_1:


//--------------------- .nv.global.init           --------------------------
	.section	.nv.global.init,"aw",@progbits
.nv.global.init:
	.type		_$_str,@object
	.size		_$_str,(_$_str_$_2 - _$_str)
_$_str:
        /*0000*/ 	.byte	0x5f, 0x5f, 0x43, 0x55, 0x44, 0x41, 0x5f, 0x46, 0x54, 0x5a, 0x00
	.type		_$_str_$_2,@object
	.size		_$_str_$_2,(.L_1 - _$_str_$_2)
_$_str_$_2:
        /*000b*/ 	.byte	0x5f, 0x5f, 0x43, 0x55, 0x44, 0x41, 0x5f, 0x50, 0x52, 0x45, 0x43, 0x5f, 0x53, 0x51, 0x52, 0x54
        /*001b*/ 	.byte	0x00
.L_1:


//--------------------- .nv.constant0.triton_poi_fused__native_batch_norm_legit_no_training_cat_relu_56 --------------------------
	.section	.nv.constant0.triton_poi_fused__native_batch_norm_legit_no_training_cat_relu_56,"a",@progbits
	.sectionflags	@""
	.align	4
.nv.constant0.triton_poi_fused__native_batch_norm_legit_no_training_cat_relu_56:
	.zero		596
